//
// Generated by NVIDIA NVVM Compiler
//
// Compiler Build ID: CL-36424714
// Cuda compilation tools, release 13.0, V13.0.88
// Based on NVVM 20.0.0
//

.version 9.0
.target sm_100
.address_size 64

	// .globl	_Z9FSSP_initPii
.extern .func  (.param .b32 func_retval0) vprintf
(
	.param .b64 vprintf_param_0,
	.param .b64 vprintf_param_1
)
;
.global .align 1 .b8 $str[14] = {27, 91, 37, 100, 59, 37, 100, 72, 37, 115, 226, 152, 146};
.global .align 1 .b8 $str$1[6] = {27, 91, 57, 48, 109};
.global .align 1 .b8 $str$2[6] = {27, 91, 51, 50, 109};
.global .align 1 .b8 $str$3[6] = {27, 91, 51, 49, 109};
.global .align 1 .b8 $str$4[6] = {27, 91, 51, 51, 109};
.global .align 1 .b8 $str$5[6] = {27, 91, 51, 53, 109};
.global .align 1 .b8 $str$6[6] = {27, 91, 51, 52, 109};
.global .align 1 .b8 $str$7[6] = {27, 91, 51, 54, 109};
.global .align 1 .b8 $str$8[6] = {27, 91, 51, 55, 109};
.global .align 1 .b8 $str$9[1];

.visible .entry _Z9FSSP_initPii(
	.param .u64 .ptr .align 1 _Z9FSSP_initPii_param_0,
	.param .u32 _Z9FSSP_initPii_param_1
)
{
	.reg .pred 	%p<7>;
	.reg .b32 	%r<12>;
	.reg .b64 	%rd<7>;

	ld.param.u64 	%rd2, [_Z9FSSP_initPii_param_0];
	ld.param.u32 	%r2, [_Z9FSSP_initPii_param_1];
	cvta.to.global.u64 	%rd1, %rd2;
	mov.u32 	%r3, %ntid.x;
	mov.u32 	%r4, %ctaid.x;
	mov.u32 	%r5, %tid.x;
	mad.lo.s32 	%r1, %r3, %r4, %r5;
	add.s32 	%r6, %r2, 4;
	setp.ge.s32 	%p1, %r1, %r6;
	@%p1 bra 	$L__BB0_7;
	setp.lt.u32 	%p2, %r1, 2;
	@%p2 bra 	$L__BB0_3;
	add.s32 	%r7, %r2, 2;
	setp.ne.s32 	%p3, %r1, %r7;
	add.s32 	%r8, %r2, 3;
	setp.ne.s32 	%p4, %r1, %r8;
	and.pred  	%p5, %p3, %p4;
	@%p5 bra 	$L__BB0_4;
$L__BB0_3:
	mul.wide.s32 	%rd5, %r1, 4;
	add.s64 	%rd6, %rd1, %rd5;
	mov.b32 	%r11, 8;
	st.global.u32 	[%rd6], %r11;
	bra.uni 	$L__BB0_7;
$L__BB0_4:
	setp.ne.s32 	%p6, %r1, 2;
	@%p6 bra 	$L__BB0_6;
	mov.b32 	%r10, 1;
	st.global.u32 	[%rd1+8], %r10;
	bra.uni 	$L__BB0_7;
$L__BB0_6:
	mul.wide.s32 	%rd3, %r1, 4;
	add.s64 	%rd4, %rd1, %rd3;
	mov.b32 	%r9, 0;
	st.global.u32 	[%rd4], %r9;
$L__BB0_7:
	ret;

}
	// .globl	_Z14get_next_statePiS_S_i
.visible .entry _Z14get_next_statePiS_S_i(
	.param .u64 .ptr .align 1 _Z14get_next_statePiS_S_i_param_0,
	.param .u64 .ptr .align 1 _Z14get_next_statePiS_S_i_param_1,
	.param .u64 .ptr .align 1 _Z14get_next_statePiS_S_i_param_2,
	.param .u32 _Z14get_next_statePiS_S_i_param_3
)
{
	.reg .pred 	%p<4>;
	.reg .b32 	%r<25>;
	.reg .b64 	%rd<16>;

	ld.param.u64 	%rd1, [_Z14get_next_statePiS_S_i_param_0];
	ld.param.u64 	%rd2, [_Z14get_next_statePiS_S_i_param_1];
	ld.param.u64 	%rd3, [_Z14get_next_statePiS_S_i_param_2];
	ld.param.u32 	%r2, [_Z14get_next_statePiS_S_i_param_3];
	mov.u32 	%r4, %ntid.x;
	mov.u32 	%r5, %ctaid.x;
	mov.u32 	%r6, %tid.x;
	mad.lo.s32 	%r7, %r4, %r5, %r6;
	setp.lt.s32 	%p1, %r7, 2;
	add.s32 	%r8, %r2, 2;
	setp.ge.s32 	%p2, %r7, %r8;
	or.pred  	%p3, %p1, %p2;
	@%p3 bra 	$L__BB1_2;
	cvta.to.global.u64 	%rd4, %rd1;
	cvta.to.global.u64 	%rd5, %rd3;
	cvta.to.global.u64 	%rd6, %rd2;
	add.s32 	%r9, %r7, -2;
	mul.wide.u32 	%rd7, %r9, 4;
	add.s64 	%rd8, %rd4, %rd7;
	ld.global.u32 	%r10, [%rd8];
	shl.b32 	%r11, %r10, 16;
	add.s32 	%r12, %r7, -1;
	mul.wide.u32 	%rd9, %r12, 4;
	add.s64 	%rd10, %rd4, %rd9;
	ld.global.u32 	%r13, [%rd10];
	shl.b32 	%r14, %r13, 12;
	add.s32 	%r15, %r14, %r11;
	mul.wide.u32 	%rd11, %r7, 4;
	add.s64 	%rd12, %rd4, %rd11;
	ld.global.u32 	%r16, [%rd12];
	shl.b32 	%r17, %r16, 8;
	add.s32 	%r18, %r15, %r17;
	ld.global.u32 	%r19, [%rd12+4];
	shl.b32 	%r20, %r19, 4;
	add.s32 	%r21, %r18, %r20;
	ld.global.u32 	%r22, [%rd12+8];
	add.s32 	%r23, %r21, %r22;
	mul.wide.s32 	%rd13, %r23, 4;
	add.s64 	%rd14, %rd5, %rd13;
	ld.global.u32 	%r24, [%rd14];
	add.s64 	%rd15, %rd6, %rd11;
	st.global.u32 	[%rd15], %r24;
$L__BB1_2:
	ret;

}
	// .globl	_Z15print_the_statePiS_ii
.visible .entry _Z15print_the_statePiS_ii(
	.param .u64 .ptr .align 1 _Z15print_the_statePiS_ii_param_0,
	.param .u64 .ptr .align 1 _Z15print_the_statePiS_ii_param_1,
	.param .u32 _Z15print_the_statePiS_ii_param_2,
	.param .u32 _Z15print_the_statePiS_ii_param_3
)
{
	.local .align 16 .b8 	__local_depot2[16];
	.reg .b64 	%SP;
	.reg .b64 	%SPL;
	.reg .pred 	%p<15>;
	.reg .b32 	%r<45>;
	.reg .b64 	%rd<52>;

	mov.u64 	%SPL, __local_depot2;
	cvta.local.u64 	%SP, %SPL;
	ld.param.u64 	%rd2, [_Z15print_the_statePiS_ii_param_0];
	ld.param.u64 	%rd3, [_Z15print_the_statePiS_ii_param_1];
	ld.param.u32 	%r3, [_Z15print_the_statePiS_ii_param_2];
	ld.param.u32 	%r2, [_Z15print_the_statePiS_ii_param_3];
	add.u64 	%rd4, %SP, 0;
	add.u64 	%rd1, %SPL, 0;
	mov.u32 	%r5, %ntid.x;
	mov.u32 	%r6, %ctaid.x;
	mov.u32 	%r7, %tid.x;
	mad.lo.s32 	%r8, %r5, %r6, %r7;
	setp.lt.s32 	%p1, %r8, 2;
	add.s32 	%r9, %r3, 2;
	setp.ge.s32 	%p2, %r8, %r9;
	or.pred  	%p3, %p1, %p2;
	@%p3 bra 	$L__BB2_21;
	cvta.to.global.u64 	%rd5, %rd2;
	cvta.to.global.u64 	%rd6, %rd3;
	mul.wide.u32 	%rd7, %r8, 4;
	add.s64 	%rd8, %rd6, %rd7;
	ld.global.u32 	%r10, [%rd8];
	add.s64 	%rd9, %rd5, %rd7;
	st.global.u32 	[%rd9], %r10;
	setp.gt.s32 	%p4, %r10, 3;
	@%p4 bra 	$L__BB2_9;
	setp.gt.s32 	%p10, %r10, 1;
	@%p10 bra 	$L__BB2_6;
	setp.eq.s32 	%p13, %r10, 0;
	@%p13 bra 	$L__BB2_16;
	setp.eq.s32 	%p14, %r10, 1;
	@%p14 bra 	$L__BB2_5;
	bra.uni 	$L__BB2_20;
$L__BB2_5:
	add.s32 	%r35, %r2, 1;
	add.s32 	%r36, %r8, -1;
	st.local.v2.u32 	[%rd1], {%r35, %r36};
	mov.u64 	%rd40, $str$2;
	cvta.global.u64 	%rd41, %rd40;
	st.local.u64 	[%rd1+8], %rd41;
	mov.u64 	%rd42, $str;
	cvta.global.u64 	%rd43, %rd42;
	{ // callseq 6, 0
	.param .b64 param0;
	st.param.b64 	[param0], %rd43;
	.param .b64 param1;
	st.param.b64 	[param1], %rd4;
	.param .b32 retval0;
	call.uni (retval0), 
	vprintf, 
	(
	param0, 
	param1
	);
	ld.param.b32 	%r37, [retval0];
	} // callseq 6
	bra.uni 	$L__BB2_21;
$L__BB2_6:
	setp.eq.s32 	%p11, %r10, 2;
	@%p11 bra 	$L__BB2_17;
	setp.eq.s32 	%p12, %r10, 3;
	@%p12 bra 	$L__BB2_8;
	bra.uni 	$L__BB2_20;
$L__BB2_8:
	add.s32 	%r27, %r2, 1;
	add.s32 	%r28, %r8, -1;
	st.local.v2.u32 	[%rd1], {%r27, %r28};
	mov.u64 	%rd30, $str$4;
	cvta.global.u64 	%rd31, %rd30;
	st.local.u64 	[%rd1+8], %rd31;
	mov.u64 	%rd32, $str;
	cvta.global.u64 	%rd33, %rd32;
	{ // callseq 4, 0
	.param .b64 param0;
	st.param.b64 	[param0], %rd33;
	.param .b64 param1;
	st.param.b64 	[param1], %rd4;
	.param .b32 retval0;
	call.uni (retval0), 
	vprintf, 
	(
	param0, 
	param1
	);
	ld.param.b32 	%r29, [retval0];
	} // callseq 4
	bra.uni 	$L__BB2_21;
$L__BB2_9:
	setp.gt.s32 	%p5, %r10, 5;
	@%p5 bra 	$L__BB2_13;
	setp.eq.s32 	%p8, %r10, 4;
	@%p8 bra 	$L__BB2_18;
	setp.eq.s32 	%p9, %r10, 5;
	@%p9 bra 	$L__BB2_12;
	bra.uni 	$L__BB2_20;
$L__BB2_12:
	add.s32 	%r19, %r2, 1;
	add.s32 	%r20, %r8, -1;
	st.local.v2.u32 	[%rd1], {%r19, %r20};
	mov.u64 	%rd20, $str$6;
	cvta.global.u64 	%rd21, %rd20;
	st.local.u64 	[%rd1+8], %rd21;
	mov.u64 	%rd22, $str;
	cvta.global.u64 	%rd23, %rd22;
	{ // callseq 2, 0
	.param .b64 param0;
	st.param.b64 	[param0], %rd23;
	.param .b64 param1;
	st.param.b64 	[param1], %rd4;
	.param .b32 retval0;
	call.uni (retval0), 
	vprintf, 
	(
	param0, 
	param1
	);
	ld.param.b32 	%r21, [retval0];
	} // callseq 2
	bra.uni 	$L__BB2_21;
$L__BB2_13:
	setp.eq.s32 	%p6, %r10, 6;
	@%p6 bra 	$L__BB2_19;
	setp.eq.s32 	%p7, %r10, 7;
	@%p7 bra 	$L__BB2_15;
	bra.uni 	$L__BB2_20;
$L__BB2_15:
	add.s32 	%r11, %r2, 1;
	add.s32 	%r12, %r8, -1;
	st.local.v2.u32 	[%rd1], {%r11, %r12};
	mov.u64 	%rd10, $str$8;
	cvta.global.u64 	%rd11, %rd10;
	st.local.u64 	[%rd1+8], %rd11;
	mov.u64 	%rd12, $str;
	cvta.global.u64 	%rd13, %rd12;
	{ // callseq 0, 0
	.param .b64 param0;
	st.param.b64 	[param0], %rd13;
	.param .b64 param1;
	st.param.b64 	[param1], %rd4;
	.param .b32 retval0;
	call.uni (retval0), 
	vprintf, 
	(
	param0, 
	param1
	);
	ld.param.b32 	%r13, [retval0];
	} // callseq 0
	bra.uni 	$L__BB2_21;
$L__BB2_16:
	add.s32 	%r39, %r2, 1;
	add.s32 	%r40, %r8, -1;
	st.local.v2.u32 	[%rd1], {%r39, %r40};
	mov.u64 	%rd45, $str$1;
	cvta.global.u64 	%rd46, %rd45;
	st.local.u64 	[%rd1+8], %rd46;
	mov.u64 	%rd47, $str;
	cvta.global.u64 	%rd48, %rd47;
	{ // callseq 7, 0
	.param .b64 param0;
	st.param.b64 	[param0], %rd48;
	.param .b64 param1;
	st.param.b64 	[param1], %rd4;
	.param .b32 retval0;
	call.uni (retval0), 
	vprintf, 
	(
	param0, 
	param1
	);
	ld.param.b32 	%r41, [retval0];
	} // callseq 7
	bra.uni 	$L__BB2_21;
$L__BB2_17:
	add.s32 	%r31, %r2, 1;
	add.s32 	%r32, %r8, -1;
	st.local.v2.u32 	[%rd1], {%r31, %r32};
	mov.u64 	%rd35, $str$3;
	cvta.global.u64 	%rd36, %rd35;
	st.local.u64 	[%rd1+8], %rd36;
	mov.u64 	%rd37, $str;
	cvta.global.u64 	%rd38, %rd37;
	{ // callseq 5, 0
	.param .b64 param0;
	st.param.b64 	[param0], %rd38;
	.param .b64 param1;
	st.param.b64 	[param1], %rd4;
	.param .b32 retval0;
	call.uni (retval0), 
	vprintf, 
	(
	param0, 
	param1
	);
	ld.param.b32 	%r33, [retval0];
	} // callseq 5
	bra.uni 	$L__BB2_21;
$L__BB2_18:
	add.s32 	%r23, %r2, 1;
	add.s32 	%r24, %r8, -1;
	st.local.v2.u32 	[%rd1], {%r23, %r24};
	mov.u64 	%rd25, $str$5;
	cvta.global.u64 	%rd26, %rd25;
	st.local.u64 	[%rd1+8], %rd26;
	mov.u64 	%rd27, $str;
	cvta.global.u64 	%rd28, %rd27;
	{ // callseq 3, 0
	.param .b64 param0;
	st.param.b64 	[param0], %rd28;
	.param .b64 param1;
	st.param.b64 	[param1], %rd4;
	.param .b32 retval0;
	call.uni (retval0), 
	vprintf, 
	(
	param0, 
	param1
	);
	ld.param.b32 	%r25, [retval0];
	} // callseq 3
	bra.uni 	$L__BB2_21;
$L__BB2_19:
	add.s32 	%r15, %r2, 1;
	add.s32 	%r16, %r8, -1;
	st.local.v2.u32 	[%rd1], {%r15, %r16};
	mov.u64 	%rd15, $str$7;
	cvta.global.u64 	%rd16, %rd15;
	st.local.u64 	[%rd1+8], %rd16;
	mov.u64 	%rd17, $str;
	cvta.global.u64 	%rd18, %rd17;
	{ // callseq 1, 0
	.param .b64 param0;
	st.param.b64 	[param0], %rd18;
	.param .b64 param1;
	st.param.b64 	[param1], %rd4;
	.param .b32 retval0;
	call.uni (retval0), 
	vprintf, 
	(
	param0, 
	param1
	);
	ld.param.b32 	%r17, [retval0];
	} // callseq 1
	bra.uni 	$L__BB2_21;
$L__BB2_20:
	mov.u64 	%rd50, $str$9;
	cvta.global.u64 	%rd51, %rd50;
	{ // callseq 8, 0
	.param .b64 param0;
	st.param.b64 	[param0], %rd51;
	.param .b64 param1;
	st.param.b64 	[param1], 0;
	.param .b32 retval0;
	call.uni (retval0), 
	vprintf, 
	(
	param0, 
	param1
	);
	ld.param.b32 	%r43, [retval0];
	} // callseq 8
$L__BB2_21:
	bar.sync 	0;
	ret;

}


// ===== COMPILED SASS (sm_100) =====

	.target	sm_100

	.elftype	@"ET_EXEC"


//--------------------- .note.nv.tkinfo           --------------------------
	.section	.note.nv.tkinfo,"",@"SHT_NOTE"
	.sectionflags	@"SHF_NOTE_NV_TKINFO"
	.tkinfo
        /*0018*/ 	.word	0x00000002
        /*0030*/ 	.string	""
        /*0030*/ 	.string	"ptxas"
        /*0030*/ 	.string	"Cuda compilation tools, release 13.0, V13.0.88"
        /*0030*/ 	.string	"Build cuda_13.0.r13.0/compiler.36424714_0"
        /*0030*/ 	.string	"-arch sm_100 -m 64 "



//--------------------- .note.nv.cuinfo           --------------------------
	.section	.note.nv.cuinfo,"",@"SHT_NOTE"
	.sectionflags	@"SHF_NOTE_NV_CUINFO"
        /*0018*/ 	.short	0x0002
        /*001a*/ 	.short	0x0064
        /*001c*/ 	.short	0x0082
	.zero		2


//--------------------- .nv.info                  --------------------------
	.section	.nv.info,"",@"SHT_CUDA_INFO"
	.align	4


	//----- nvinfo : EIATTR_REGCOUNT
	.align		4
        /*0000*/ 	.byte	0x04, 0x2f
        /*0002*/ 	.short	(.L_11 - .L_10)
	.align		4
.L_10:
        /*0004*/ 	.word	index@(_Z9FSSP_initPii)
        /*0008*/ 	.word	0x0000000a


	//----- nvinfo : EIATTR_FRAME_SIZE
	.align		4
.L_11:
        /*000c*/ 	.byte	0x04, 0x11
        /*000e*/ 	.short	(.L_13 - .L_12)
	.align		4
.L_12:
        /*0010*/ 	.word	index@(_Z9FSSP_initPii)
        /*0014*/ 	.word	0x00000000


	//----- nvinfo : EIATTR_REGCOUNT
	.align		4
.L_13:
        /*0018*/ 	.byte	0x04, 0x2f
        /*001a*/ 	.short	(.L_15 - .L_14)
	.align		4
.L_14:
        /*001c*/ 	.word	index@(_Z14get_next_statePiS_S_i)
        /*0020*/ 	.word	0x00000010


	//----- nvinfo : EIATTR_FRAME_SIZE
	.align		4
.L_15:
        /*0024*/ 	.byte	0x04, 0x11
        /*0026*/ 	.short	(.L_17 - .L_16)
	.align		4
.L_16:
        /*0028*/ 	.word	index@(_Z14get_next_statePiS_S_i)
        /*002c*/ 	.word	0x00000000


	//----- nvinfo : EIATTR_REGCOUNT
	.align		4
.L_17:
        /*0030*/ 	.byte	0x04, 0x2f
        /*0032*/ 	.short	(.L_19 - .L_18)
	.align		4
.L_18:
        /*0034*/ 	.word	index@(_Z15print_the_statePiS_ii)
        /*0038*/ 	.word	0x00000018


	//----- nvinfo : EIATTR_FRAME_SIZE
	.align		4
.L_19:
        /*003c*/ 	.byte	0x04, 0x11
        /*003e*/ 	.short	(.L_21 - .L_20)
	.align		4
.L_20:
        /*0040*/ 	.word	index@(_Z15print_the_statePiS_ii)
        /*0044*/ 	.word	0x00000010


	//----- nvinfo : EIATTR_MIN_STACK_SIZE
	.align		4
.L_21:
        /*0048*/ 	.byte	0x04, 0x12
        /*004a*/ 	.short	(.L_23 - .L_22)
	.align		4
.L_22:
        /*004c*/ 	.word	index@(_Z15print_the_statePiS_ii)
        /*0050*/ 	.word	0x00000010


	//----- nvinfo : EIATTR_MIN_STACK_SIZE
	.align		4
.L_23:
        /*0054*/ 	.byte	0x04, 0x12
        /*0056*/ 	.short	(.L_25 - .L_24)
	.align		4
.L_24:
        /*0058*/ 	.word	index@(_Z14get_next_statePiS_S_i)
        /*005c*/ 	.word	0x00000000


	//----- nvinfo : EIATTR_MIN_STACK_SIZE
	.align		4
.L_25:
        /*0060*/ 	.byte	0x04, 0x12
        /*0062*/ 	.short	(.L_27 - .L_26)
	.align		4
.L_26:
        /*0064*/ 	.word	index@(_Z9FSSP_initPii)
        /*0068*/ 	.word	0x00000000
.L_27:


//--------------------- .nv.compat                --------------------------
	.section	.nv.compat,"",@"SHT_CUDA_COMPAT_INFO"
	.align	4
        /*0000*/ 	.byte	0x02, 0x09, 0x00, 0x00, 0x02, 0x02, 0x01, 0x00, 0x02, 0x05, 0x05, 0x00, 0x03, 0x07, 0x01, 0x01
        /*0010*/ 	.byte	0x02, 0x03, 0x00, 0x00, 0x02, 0x06, 0x01, 0x00, 0x04, 0x0b, 0x08, 0x00, 0x09, 0x00, 0x00, 0x00
        /*0020*/ 	.byte	0x00, 0x00, 0x00, 0x00


//--------------------- .nv.info._Z15print_the_statePiS_ii --------------------------
	.section	.nv.info._Z15print_the_statePiS_ii,"",@"SHT_CUDA_INFO"
	.sectionflags	@""
	.align	4


	//----- nvinfo : EIATTR_CUDA_API_VERSION
	.align		4
        /*0000*/ 	.byte	0x04, 0x37
        /*0002*/ 	.short	(.L_29 - .L_28)
.L_28:
        /*0004*/ 	.word	0x00000082


	//----- nvinfo : EIATTR_KPARAM_INFO
	.align		4
.L_29:
        /*0008*/ 	.byte	0x04, 0x17
        /*000a*/ 	.short	(.L_31 - .L_30)
.L_30:
        /*000c*/ 	.word	0x00000000
        /*0010*/ 	.short	0x0003
        /*0012*/ 	.short	0x0014
        /*0014*/ 	.byte	0x00, 0xf0, 0x11, 0x00


	//----- nvinfo : EIATTR_KPARAM_INFO
	.align		4
.L_31:
        /*0018*/ 	.byte	0x04, 0x17
        /*001a*/ 	.short	(.L_33 - .L_32)
.L_32:
        /*001c*/ 	.word	0x00000000
        /*0020*/ 	.short	0x0002
        /*0022*/ 	.short	0x0010
        /*0024*/ 	.byte	0x00, 0xf0, 0x11, 0x00


	//----- nvinfo : EIATTR_KPARAM_INFO
	.align		4
.L_33:
        /*0028*/ 	.byte	0x04, 0x17
        /*002a*/ 	.short	(.L_35 - .L_34)
.L_34:
        /*002c*/ 	.word	0x00000000
        /*0030*/ 	.short	0x0001
        /*0032*/ 	.short	0x0008
        /*0034*/ 	.byte	0x00, 0xf5, 0x21, 0x00


	//----- nvinfo : EIATTR_KPARAM_INFO
	.align		4
.L_35:
        /*0038*/ 	.byte	0x04, 0x17
        /*003a*/ 	.short	(.L_37 - .L_36)
.L_36:
        /*003c*/ 	.word	0x00000000
        /*0040*/ 	.short	0x0000
        /*0042*/ 	.short	0x0000
        /*0044*/ 	.byte	0x00, 0xf5, 0x21, 0x00


	//----- nvinfo : EIATTR_SPARSE_MMA_MASK
	.align		4
.L_37:
        /*0048*/ 	.byte	0x03, 0x50
        /*004a*/ 	.short	0x0000


	//----- nvinfo : EIATTR_MAXREG_COUNT
	.align		4
        /*004c*/ 	.byte	0x03, 0x1b
        /*004e*/ 	.short	0x00ff


	//----- nvinfo : EIATTR_NUM_BARRIERS
	.align		4
        /*0050*/ 	.byte	0x02, 0x4c
        /*0052*/ 	.byte	0x01
	.zero		1


	//----- nvinfo : EIATTR_EXTERNS
	.align		4
        /*0054*/ 	.byte	0x04, 0x0f
        /*0056*/ 	.short	(.L_39 - .L_38)


	//   ....[0]....
	.align		4
.L_38:
        /*0058*/ 	.word	index@(vprintf)


	//----- nvinfo : EIATTR_MERCURY_ISA_VERSION
	.align		4
.L_39:
        /*005c*/ 	.byte	0x03, 0x5f
        /*005e*/ 	.short	0x0101


	//----- nvinfo : EIATTR_VRC_CTA_INIT_COUNT
	.align		4
        /*0060*/ 	.byte	0x02, 0x4a
	.zero		1
	.zero		1


	//----- nvinfo : EIATTR_SYSCALL_OFFSETS
	.align		4
        /*0064*/ 	.byte	0x04, 0x46
        /*0066*/ 	.short	(.L_41 - .L_40)


	//   ....[0]....
.L_40:
        /*0068*/ 	.word	0x000002b0


	//   ....[1]....
        /*006c*/ 	.word	0x00000380


	//   ....[2]....
        /*0070*/ 	.word	0x000004c0


	//   ....[3]....
        /*0074*/ 	.word	0x00000590


	//   ....[4]....
        /*0078*/ 	.word	0x000006f0


	//   ....[5]....
        /*007c*/ 	.word	0x000007c0


	//   ....[6]....
        /*0080*/ 	.word	0x00000900


	//   ....[7]....
        /*0084*/ 	.word	0x000009d0


	//   ....[8]....
        /*0088*/ 	.word	0x00000a60


	//----- nvinfo : EIATTR_EXIT_INSTR_OFFSETS
	.align		4
.L_41:
        /*008c*/ 	.byte	0x04, 0x1c
        /*008e*/ 	.short	(.L_43 - .L_42)


	//   ....[0]....
.L_42:
        /*0090*/ 	.word	0x00000a90


	//----- nvinfo : EIATTR_INDIRECT_BRANCH_TARGETS
	.align		4
.L_43:
        /*0094*/ 	.byte	0x04, 0x34
        /*0096*/ 	.short	(.L_45 - .L_44)


	//   ....[0]....
.L_44:
        /*0098*/ 	.word	.L_x_15@srel
        /*009c*/ 	.short	0x0
        /*009e*/ 	.short	0x0
        /*00a0*/ 	.word	0x3
        /*00a4*/ 	.word	.L_x_16@srel
        /*00a8*/ 	.word	.L_x_17@srel
        /*00ac*/ 	.word	.L_x_18@srel


	//   ....[1]....
        /*00b0*/ 	.word	.L_x_19@srel
        /*00b4*/ 	.short	0x0
        /*00b6*/ 	.short	0x0
        /*00b8*/ 	.word	0x3
        /*00bc*/ 	.word	.L_x_20@srel
        /*00c0*/ 	.word	.L_x_21@srel
        /*00c4*/ 	.word	.L_x_18@srel


	//   ....[2]....
        /*00c8*/ 	.word	.L_x_23@srel
        /*00cc*/ 	.short	0x0
        /*00ce*/ 	.short	0x0
        /*00d0*/ 	.word	0x3
        /*00d4*/ 	.word	.L_x_24@srel
        /*00d8*/ 	.word	.L_x_25@srel
        /*00dc*/ 	.word	.L_x_18@srel


	//   ....[3]....
        /*00e0*/ 	.word	.L_x_27@srel
        /*00e4*/ 	.short	0x0
        /*00e6*/ 	.short	0x0
        /*00e8*/ 	.word	0x3
        /*00ec*/ 	.word	.L_x_28@srel
        /*00f0*/ 	.word	.L_x_29@srel
        /*00f4*/ 	.word	.L_x_18@srel


	//----- nvinfo : EIATTR_CRS_STACK_SIZE
	.align		4
.L_45:
        /*00f8*/ 	.byte	0x04, 0x1e
        /*00fa*/ 	.short	(.L_47 - .L_46)
.L_46:
        /*00fc*/ 	.word	0x00000000


	//----- nvinfo : EIATTR_CBANK_PARAM_SIZE
	.align		4
.L_47:
        /*0100*/ 	.byte	0x03, 0x19
        /*0102*/ 	.short	0x0018


	//----- nvinfo : EIATTR_PARAM_CBANK
	.align		4
        /*0104*/ 	.byte	0x04, 0x0a
        /*0106*/ 	.short	(.L_49 - .L_48)
	.align		4
.L_48:
        /*0108*/ 	.word	index@(.nv.constant0._Z15print_the_statePiS_ii)
        /*010c*/ 	.short	0x0380
        /*010e*/ 	.short	0x0018


	//----- nvinfo : EIATTR_SW_WAR
	.align		4
.L_49:
        /*0110*/ 	.byte	0x04, 0x36
        /*0112*/ 	.short	(.L_51 - .L_50)
.L_50:
        /*0114*/ 	.word	0x00000008
.L_51:


//--------------------- .nv.info._Z14get_next_statePiS_S_i --------------------------
	.section	.nv.info._Z14get_next_statePiS_S_i,"",@"SHT_CUDA_INFO"
	.sectionflags	@""
	.align	4


	//----- nvinfo : EIATTR_CUDA_API_VERSION
	.align		4
        /*0000*/ 	.byte	0x04, 0x37
        /*0002*/ 	.short	(.L_53 - .L_52)
.L_52:
        /*0004*/ 	.word	0x00000082


	//----- nvinfo : EIATTR_KPARAM_INFO
	.align		4
.L_53:
        /*0008*/ 	.byte	0x04, 0x17
        /*000a*/ 	.short	(.L_55 - .L_54)
.L_54:
        /*000c*/ 	.word	0x00000000
        /*0010*/ 	.short	0x0003
        /*0012*/ 	.short	0x0018
        /*0014*/ 	.byte	0x00, 0xf0, 0x11, 0x00


	//----- nvinfo : EIATTR_KPARAM_INFO
	.align		4
.L_55:
        /*0018*/ 	.byte	0x04, 0x17
        /*001a*/ 	.short	(.L_57 - .L_56)
.L_56:
        /*001c*/ 	.word	0x00000000
        /*0020*/ 	.short	0x0002
        /*0022*/ 	.short	0x0010
        /*0024*/ 	.byte	0x00, 0xf5, 0x21, 0x00


	//----- nvinfo : EIATTR_KPARAM_INFO
	.align		4
.L_57:
        /*0028*/ 	.byte	0x04, 0x17
        /*002a*/ 	.short	(.L_59 - .L_58)
.L_58:
        /*002c*/ 	.word	0x00000000
        /*0030*/ 	.short	0x0001
        /*0032*/ 	.short	0x0008
        /*0034*/ 	.byte	0x00, 0xf5, 0x21, 0x00


	//----- nvinfo : EIATTR_KPARAM_INFO
	.align		4
.L_59:
        /*0038*/ 	.byte	0x04, 0x17
        /*003a*/ 	.short	(.L_61 - .L_60)
.L_60:
        /*003c*/ 	.word	0x00000000
        /*0040*/ 	.short	0x0000
        /*0042*/ 	.short	0x0000
        /*0044*/ 	.byte	0x00, 0xf5, 0x21, 0x00


	//----- nvinfo : EIATTR_SPARSE_MMA_MASK
	.align		4
.L_61:
        /*0048*/ 	.byte	0x03, 0x50
        /*004a*/ 	.short	0x0000


	//----- nvinfo : EIATTR_MAXREG_COUNT
	.align		4
        /*004c*/ 	.byte	0x03, 0x1b
        /*004e*/ 	.short	0x00ff


	//----- nvinfo : EIATTR_MERCURY_ISA_VERSION
	.align		4
        /*0050*/ 	.byte	0x03, 0x5f
        /*0052*/ 	.short	0x0101


	//----- nvinfo : EIATTR_VRC_CTA_INIT_COUNT
	.align		4
        /*0054*/ 	.byte	0x02, 0x4a
	.zero		1
	.zero		1


	//----- nvinfo : EIATTR_EXIT_INSTR_OFFSETS
	.align		4
        /*0058*/ 	.byte	0x04, 0x1c
        /*005a*/ 	.short	(.L_63 - .L_62)


	//   ....[0]....
.L_62:
        /*005c*/ 	.word	0x00000090


	//   ....[1]....
        /*0060*/ 	.word	0x00000200


	//----- nvinfo : EIATTR_CBANK_PARAM_SIZE
	.align		4
.L_63:
        /*0064*/ 	.byte	0x03, 0x19
        /*0066*/ 	.short	0x001c


	//----- nvinfo : EIATTR_PARAM_CBANK
	.align		4
        /*0068*/ 	.byte	0x04, 0x0a
        /*006a*/ 	.short	(.L_65 - .L_64)
	.align		4
.L_64:
        /*006c*/ 	.word	index@(.nv.constant0._Z14get_next_statePiS_S_i)
        /*0070*/ 	.short	0x0380
        /*0072*/ 	.short	0x001c


	//----- nvinfo : EIATTR_SW_WAR
	.align		4
.L_65:
        /*0074*/ 	.byte	0x04, 0x36
        /*0076*/ 	.short	(.L_67 - .L_66)
.L_66:
        /*0078*/ 	.word	0x00000008
.L_67:


//--------------------- .nv.info._Z9FSSP_initPii  --------------------------
	.section	.nv.info._Z9FSSP_initPii,"",@"SHT_CUDA_INFO"
	.sectionflags	@""
	.align	4


	//----- nvinfo : EIATTR_CUDA_API_VERSION
	.align		4
        /*0000*/ 	.byte	0x04, 0x37
        /*0002*/ 	.short	(.L_69 - .L_68)
.L_68:
        /*0004*/ 	.word	0x00000082


	//----- nvinfo : EIATTR_KPARAM_INFO
	.align		4
.L_69:
        /*0008*/ 	.byte	0x04, 0x17
        /*000a*/ 	.short	(.L_71 - .L_70)
.L_70:
        /*000c*/ 	.word	0x00000000
        /*0010*/ 	.short	0x0001
        /*0012*/ 	.short	0x0008
        /*0014*/ 	.byte	0x00, 0xf0, 0x11, 0x00


	//----- nvinfo : EIATTR_KPARAM_INFO
	.align		4
.L_71:
        /*0018*/ 	.byte	0x04, 0x17
        /*001a*/ 	.short	(.L_73 - .L_72)
.L_72:
        /*001c*/ 	.word	0x00000000
        /*0020*/ 	.short	0x0000
        /*0022*/ 	.short	0x0000
        /*0024*/ 	.byte	0x00, 0xf5, 0x21, 0x00


	//----- nvinfo : EIATTR_SPARSE_MMA_MASK
	.align		4
.L_73:
        /*0028*/ 	.byte	0x03, 0x50
        /*002a*/ 	.short	0x0000


	//----- nvinfo : EIATTR_MAXREG_COUNT
	.align		4
        /*002c*/ 	.byte	0x03, 0x1b
        /*002e*/ 	.short	0x00ff


	//----- nvinfo : EIATTR_MERCURY_ISA_VERSION
	.align		4
        /*0030*/ 	.byte	0x03, 0x5f
        /*0032*/ 	.short	0x0101


	//----- nvinfo : EIATTR_VRC_CTA_INIT_COUNT
	.align		4
        /*0034*/ 	.byte	0x02, 0x4a
	.zero		1
	.zero		1


	//----- nvinfo : EIATTR_EXIT_INSTR_OFFSETS
	.align		4
        /*0038*/ 	.byte	0x04, 0x1c
        /*003a*/ 	.short	(.L_75 - .L_74)


	//   ....[0]....
.L_74:
        /*003c*/ 	.word	0x00000080


	//   ....[1]....
        /*0040*/ 	.word	0x00000130


	//   ....[2]....
        /*0044*/ 	.word	0x00000180


	//   ....[3]....
        /*0048*/ 	.word	0x000001c0


	//----- nvinfo : EIATTR_CBANK_PARAM_SIZE
	.align		4
.L_75:
        /*004c*/ 	.byte	0x03, 0x19
        /*004e*/ 	.short	0x000c


	//----- nvinfo : EIATTR_PARAM_CBANK
	.align		4
        /*0050*/ 	.byte	0x04, 0x0a
        /*0052*/ 	.short	(.L_77 - .L_76)
	.align		4
.L_76:
        /*0054*/ 	.word	index@(.nv.constant0._Z9FSSP_initPii)
        /*0058*/ 	.short	0x0380
        /*005a*/ 	.short	0x000c


	//----- nvinfo : EIATTR_SW_WAR
	.align		4
.L_77:
        /*005c*/ 	.byte	0x04, 0x36
        /*005e*/ 	.short	(.L_79 - .L_78)
.L_78:
        /*0060*/ 	.word	0x00000008
.L_79:


//--------------------- .nv.callgraph             --------------------------
	.section	.nv.callgraph,"",@"SHT_CUDA_CALLGRAPH"
	.align	4
	.sectionentsize	8
	.align		4
        /*0000*/ 	.word	0x00000000
	.align		4
        /*0004*/ 	.word	0xffffffff
	.align		4
        /*0008*/ 	.word	index@(_Z15print_the_statePiS_ii)
	.align		4
        /*000c*/ 	.word	index@(vprintf)
	.align		4
        /*0010*/ 	.word	0x00000000
	.align		4
        /*0014*/ 	.word	0xfffffffe
	.align		4
        /*0018*/ 	.word	0x00000000
	.align		4
        /*001c*/ 	.word	0xfffffffd
	.align		4
        /*0020*/ 	.word	0x00000000
	.align		4
        /*0024*/ 	.word	0xfffffffc


//--------------------- .nv.constant4             --------------------------
	.section	.nv.constant4,"a",@progbits
	.align	8
	.align		8
.nv.constant4:
        /*0000*/ 	.dword	vprintf
	.align		8
        /*0008*/ 	.dword	$str
	.align		8
        /*0010*/ 	.dword	$str$1
	.align		8
        /*0018*/ 	.dword	$str$2
	.align		8
        /*0020*/ 	.dword	$str$3
	.align		8
        /*0028*/ 	.dword	$str$4
	.align		8
        /*0030*/ 	.dword	$str$5
	.align		8
        /*0038*/ 	.dword	$str$6
	.align		8
        /*0040*/ 	.dword	$str$7
	.align		8
        /*0048*/ 	.dword	$str$8
	.align		8
        /*0050*/ 	.dword	$str$9


//--------------------- .nv.constant2._Z15print_the_statePiS_ii --------------------------
	.section	.nv.constant2._Z15print_the_statePiS_ii,"a",@progbits
	.sectionflags	@""
	.align	4
.nv.constant2._Z15print_the_statePiS_ii:
        /*0000*/ 	.byte	0xd0, 0x02, 0x00, 0x00, 0x10, 0x02, 0x00, 0x00, 0xf0, 0x09, 0x00, 0x00, 0xe0, 0x04, 0x00, 0x00
        /*0010*/ 	.byte	0x20, 0x04, 0x00, 0x00, 0xf0, 0x09, 0x00, 0x00, 0x10, 0x07, 0x00, 0x00, 0x50, 0x06, 0x00, 0x00
        /*0020*/ 	.byte	0xf0, 0x09, 0x00, 0x00, 0x20, 0x09, 0x00, 0x00, 0x60, 0x08, 0x00, 0x00, 0xf0, 0x09, 0x00, 0x00


//--------------------- .text._Z15print_the_statePiS_ii --------------------------
	.section	.text._Z15print_the_statePiS_ii,"ax",@progbits
	.align	128
        .global         _Z15print_the_statePiS_ii
        .type           _Z15print_the_statePiS_ii,@function
        .size           _Z15print_the_statePiS_ii,(.L_x_31 - _Z15print_the_statePiS_ii)
        .other          _Z15print_the_statePiS_ii,@"STO_CUDA_ENTRY STV_DEFAULT"
_Z15print_the_statePiS_ii:
.text._Z15print_the_statePiS_ii:
[----:B------:R-:W0:Y:S01]  /*0000*/  LDC R1, c[0x0][0x37c] ;  /* 0x0000df00ff017b82 */ /* 0x000e220000000800 */
[----:B------:R-:W1:Y:S01]  /*0010*/  S2R R0, SR_CTAID.X ;  /* 0x0000000000007919 */ /* 0x000e620000002500 */
[----:B------:R-:W2:Y:S01]  /*0020*/  LDCU UR6, c[0x0][0x2fc] ;  /* 0x00005f80ff0677ac */ /* 0x000ea20008000800 */
[----:B0-----:R-:W-:Y:S01]  /*0030*/  VIADD R1, R1, 0xfffffff0 ;  /* 0xfffffff001017836 */ /* 0x001fe20000000000 */
[----:B------:R-:W1:Y:S01]  /*0040*/  S2R R3, SR_TID.X ;  /* 0x0000000000037919 */ /* 0x000e620000002100 */
[----:B------:R-:W0:Y:S01]  /*0050*/  LDCU UR4, c[0x0][0x390] ;  /* 0x00007200ff0477ac */ /* 0x000e220008000800 */
[----:B------:R-:W1:Y:S01]  /*0060*/  LDCU UR7, c[0x0][0x360] ;  /* 0x00006c00ff0777ac */ /* 0x000e620008000800 */
[----:B------:R-:W3:Y:S01]  /*0070*/  LDCU UR5, c[0x0][0x2f8] ;  /* 0x00005f00ff0577ac */ /* 0x000ee20008000800 */
[----:B0-----:R-:W-:Y:S01]  /*0080*/  UIADD3 UR4, UPT, UPT, UR4, 0x2, URZ ;  /* 0x0000000204047890 */ /* 0x001fe2000fffe0ff */
[----:B---3--:R-:W-:Y:S01]  /*0090*/  IADD3 R6, P1, PT, R1, UR5, RZ ;  /* 0x0000000501067c10 */ /* 0x008fe2000ff3e0ff */
[----:B-1----:R-:W-:-:S04]  /*00a0*/  IMAD R0, R0, UR7, R3 ;  /* 0x0000000700007c24 */ /* 0x002fc8000f8e0203 */
[----:B--2---:R-:W-:Y:S01]  /*00b0*/  IMAD.X R7, RZ, RZ, UR6, P1 ;  /* 0x00000006ff077e24 */ /* 0x004fe200088e06ff */
[----:B------:R-:W-:-:S04]  /*00c0*/  ISETP.GE.AND P0, PT, R0, UR4, PT ;  /* 0x0000000400007c0c */ /* 0x000fc8000bf06270 */
[----:B------:R-:W-:-:S13]  /*00d0*/  ISETP.LT.OR P0, PT, R0, 0x2, P0 ;  /* 0x000000020000780c */ /* 0x000fda0000701670 */
[----:B------:R-:W-:Y:S05]  /*00e0*/  @P0 BRA `(.L_x_0) ;  /* 0x0000000800600947 */ /* 0x000fea0003800000 */
[----:B------:R-:W0:Y:S01]  /*00f0*/  LDC.64 R2, c[0x0][0x388] ;  /* 0x0000e200ff027b82 */ /* 0x000e220000000a00 */
[----:B------:R-:W1:Y:S07]  /*0100*/  LDCU.64 UR4, c[0x0][0x358] ;  /* 0x00006b00ff0477ac */ /* 0x000e6e0008000a00 */
[----:B------:R-:W2:Y:S01]  /*0110*/  LDC.64 R4, c[0x0][0x380] ;  /* 0x0000e000ff047b82 */ /* 0x000ea20000000a00 */
[----:B0-----:R-:W-:-:S06]  /*0120*/  IMAD.WIDE.U32 R2, R0, 0x4, R2 ;  /* 0x0000000400027825 */ /* 0x001fcc00078e0002 */
[----:B-1----:R-:W3:Y:S01]  /*0130*/  LDG.E R3, desc[UR4][R2.64] ;  /* 0x0000000402037981 */ /* 0x002ee2000c1e1900 */
[----:B--2---:R-:W-:Y:S01]  /*0140*/  IMAD.WIDE.U32 R4, R0, 0x4, R4 ;  /* 0x0000000400047825 */ /* 0x004fe200078e0004 */
[----:B---3--:R-:W-:-:S04]  /*0150*/  ISETP.GT.AND P0, PT, R3, 0x3, PT ;  /* 0x000000030300780c */ /* 0x008fc80003f04270 */
[----:B------:R0:W-:Y:S09]  /*0160*/  STG.E desc[UR4][R4.64], R3 ;  /* 0x0000000304007986 */ /* 0x0001f2000c101904 */
[----:B------:R-:W-:Y:S05]  /*0170*/  @P0 BRA `(.L_x_1) ;  /* 0x00000004000c0947 */ /* 0x000fea0003800000 */
[----:B------:R-:W-:-:S13]  /*0180*/  ISETP.GT.AND P0, PT, R3, 0x1, PT ;  /* 0x000000010300780c */ /* 0x000fda0003f04270 */
[----:B------:R-:W-:Y:S05]  /*0190*/  @P0 BRA `(.L_x_2) ;  /* 0x0000000000800947 */ /* 0x000fea0003800000 */
[----:B0-----:R-:W-:Y:S01]  /*01a0*/  VIMNMX.U32 R3, PT, PT, R3, 0x2, PT ;  /* 0x0000000203037848 */ /* 0x001fe20003fe0000 */
[----:B------:R-:W0:Y:S04]  /*01b0*/  LDC R2, c[0x0][0x394] ;  /* 0x0000e500ff027b82 */ /* 0x000e280000000800 */
[----:B------:R-:W-:-:S04]  /*01c0*/  IMAD.SHL.U32 R3, R3, 0x4, RZ ;  /* 0x0000000403037824 */ /* 0x000fc800078e00ff */
[----:B------:R-:W1:Y:S01]  /*01d0*/  LDC R4, c[0x2][R3] ;  /* 0x0080000003047b82 */ /* 0x000e620000000800 */
[----:B0-----:R-:W-:Y:S01]  /*01e0*/  VIADD R2, R2, 0x1 ;  /* 0x0000000102027836 */ /* 0x001fe20000000000 */
[----:B-1----:R-:W-:-:S04]  /*01f0*/  SHF.R.S32.HI R5, RZ, 0x1f, R4 ;  /* 0x0000001fff057819 */ /* 0x002fc80000011404 */
.L_x_15:
[----:B------:R-:W-:Y:S05]  /*0200*/  BRX R4 -0x210                          (*"BRANCH_TARGETS .L_x_16,.L_x_17,.L_x_18"*) ;  /* 0xfffffffc047c7949 */ /* 0x000fea000383ffff */
.L_x_17:
[----:B------:R-:W0:Y:S01]  /*0210*/  LDC.64 R10, c[0x4][0x18] ;  /* 0x01000600ff0a7b82 */ /* 0x000e220000000a00 */
[----:B------:R-:W-:Y:S01]  /*0220*/  VIADD R3, R0, 0xffffffff ;  /* 0xffffffff00037836 */ /* 0x000fe20000000000 */
[----:B------:R-:W-:Y:S01]  /*0230*/  MOV R0, 0x0 ;  /* 0x0000000000007802 */ /* 0x000fe20000000f00 */
[----:B------:R-:W1:Y:S03]  /*0240*/  LDCU.64 UR4, c[0x4][0x8] ;  /* 0x01000100ff0477ac */ /* 0x000e660008000a00 */
[----:B------:R2:W-:Y:S02]  /*0250*/  STL.64 [R1], R2 ;  /* 0x0000000201007387 */ /* 0x0005e40000100a00 */
[----:B------:R2:W3:Y:S01]  /*0260*/  LDC.64 R8, c[0x4][R0] ;  /* 0x0100000000087b82 */ /* 0x0004e20000000a00 */
[----:B-1----:R-:W-:Y:S01]  /*0270*/  MOV R4, UR4 ;  /* 0x0000000400047c02 */ /* 0x002fe20008000f00 */
[----:B------:R-:W-:Y:S01]  /*0280*/  IMAD.U32 R5, RZ, RZ, UR5 ;  /* 0x00000005ff057e24 */ /* 0x000fe2000f8e00ff */
[----:B0-----:R2:W-:Y:S06]  /*0290*/  STL.64 [R1+0x8], R10 ;  /* 0x0000080a01007387 */ /* 0x0015ec0000100a00 */
[----:B------:R-:W-:-:S07]  /*02a0*/  LEPC R20, `(.L_x_3) ;  /* 0x000000001014794e */ /* 0x000fce0000000000 */
[----:B--23--:R-:W-:Y:S05]  /*02b0*/  CALL.ABS.NOINC R8 ;  /* 0x0000000008007343 */ /* 0x00cfea0003c00000 */
.L_x_3:
[----:B------:R-:W-:Y:S05]  /*02c0*/  BRA `(.L_x_0) ;  /* 0x0000000400e87947 */ /* 0x000fea0003800000 */
.L_x_16:
[----:B------:R-:W0:Y:S01]  /*02d0*/  LDC.64 R8, c[0x4][0x10] ;  /* 0x01000400ff087b82 */ /* 0x000e220000000a00 */
[----:B------:R-:W-:Y:S01]  /*02e0*/  VIADD R11, R0, 0xffffffff ;  /* 0xffffffff000b7836 */ /* 0x000fe20000000000 */
[----:B------:R-:W-:Y:S01]  /*02f0*/  MOV R0, 0x0 ;  /* 0x0000000000007802 */ /* 0x000fe20000000f00 */
[----:B------:R-:W-:Y:S01]  /*0300*/  IMAD.MOV.U32 R10, RZ, RZ, R2 ;  /* 0x000000ffff0a7224 */ /* 0x000fe200078e0002 */
[----:B------:R-:W1:Y:S04]  /*0310*/  LDCU.64 UR4, c[0x4][0x8] ;  /* 0x01000100ff0477ac */ /* 0x000e680008000a00 */
[----:B------:R2:W-:Y:S01]  /*0320*/  STL.64 [R1], R10 ;  /* 0x0000000a01007387 */ /* 0x0005e20000100a00 */
[----:B------:R2:W3:Y:S01]  /*0330*/  LDC.64 R2, c[0x4][R0] ;  /* 0x0100000000027b82 */ /* 0x0004e20000000a00 */
[----:B-1----:R-:W-:Y:S01]  /*0340*/  IMAD.U32 R4, RZ, RZ, UR4 ;  /* 0x00000004ff047e24 */ /* 0x002fe2000f8e00ff */
[----:B------:R-:W-:Y:S01]  /*0350*/  MOV R5, UR5 ;  /* 0x0000000500057c02 */ /* 0x000fe20008000f00 */
[----:B0-----:R2:W-:Y:S06]  /*0360*/  STL.64 [R1+0x8], R8 ;  /* 0x0000080801007387 */ /* 0x0015ec0000100a00 */
[----:B------:R-:W-:-:S07]  /*0370*/  LEPC R20, `(.L_x_4) ;  /* 0x000000001014794e */ /* 0x000fce0000000000 */
[----:B--23--:R-:W-:Y:S05]  /*0380*/  CALL.ABS.NOINC R2 ;  /* 0x0000000002007343 */ /* 0x00cfea0003c00000 */
.L_x_4:
[----:B------:R-:W-:Y:S05]  /*0390*/  BRA `(.L_x_0) ;  /* 0x0000000400b47947 */ /* 0x000fea0003800000 */
.L_x_2:
[----:B------:R-:W-:Y:S01]  /*03a0*/  IMAD.MOV.U32 R2, RZ, RZ, -0x2 ;  /* 0xfffffffeff027424 */ /* 0x000fe200078e00ff */
[----:B------:R-:W1:Y:S04]  /*03b0*/  LDC R8, c[0x0][0x394] ;  /* 0x0000e500ff087b82 */ /* 0x000e680000000800 */
[----:B0-----:R-:W-:-:S05]  /*03c0*/  VIADDMNMX.U32 R3, R3, R2, 0x2, PT ;  /* 0x0000000203037446 */ /* 0x001fca0003800002 */
[----:B------:R-:W-:-:S04]  /*03d0*/  IMAD.SHL.U32 R4, R3, 0x4, RZ ;  /* 0x0000000403047824 */ /* 0x000fc800078e00ff */
[----:B------:R-:W0:Y:S01]  /*03e0*/  LDC R2, c[0x2][R4+0xc] ;  /* 0x0080030004027b82 */ /* 0x000e220000000800 */
[----:B-1----:R-:W-:Y:S01]  /*03f0*/  VIADD R8, R8, 0x1 ;  /* 0x0000000108087836 */ /* 0x002fe20000000000 */
[----:B0-----:R-:W-:-:S04]  /*0400*/  SHF.R.S32.HI R3, RZ, 0x1f, R2 ;  /* 0x0000001fff037819 */ /* 0x001fc80000011402 */
.L_x_19:
[----:B------:R-:W-:Y:S05]  /*0410*/  BRX R2 -0x420                          (*"BRANCH_TARGETS .L_x_20,.L_x_21,.L_x_18"*) ;  /* 0xfffffff802f87949 */ /* 0x000fea000383ffff */
.L_x_21:
        /* <DEDUP_REMOVED lines=11> */
.L_x_5:
[----:B------:R-:W-:Y:S05]  /*04d0*/  BRA `(.L_x_0) ;  /* 0x0000000400647947 */ /* 0x000fea0003800000 */
.L_x_20:
        /* <DEDUP_REMOVED lines=12> */
.L_x_6:
[----:B------:R-:W-:Y:S05]  /*05a0*/  BRA `(.L_x_0) ;  /* 0x0000000400307947 */ /* 0x000fea0003800000 */
.L_x_1:
[----:B------:R-:W-:-:S13]  /*05b0*/  ISETP.GT.AND P0, PT, R3, 0x5, PT ;  /* 0x000000050300780c */ /* 0x000fda0003f04270 */
[----:B------:R-:W-:Y:S05]  /*05c0*/  @P0 BRA `(.L_x_7) ;  /* 0x0000000000840947 */ /* 0x000fea0003800000 */
[----:B------:R-:W-:Y:S01]  /*05d0*/  IMAD.MOV.U32 R2, RZ, RZ, -0x4 ;  /* 0xfffffffcff027424 */ /* 0x000fe200078e00ff */
[----:B------:R-:W1:Y:S04]  /*05e0*/  LDC R8, c[0x0][0x394] ;  /* 0x0000e500ff087b82 */ /* 0x000e680000000800 */
[----:B0-----:R-:W-:-:S05]  /*05f0*/  VIADDMNMX.U32 R3, R3, R2, 0x2, PT ;  /* 0x0000000203037446 */ /* 0x001fca0003800002 */
[----:B------:R-:W-:-:S04]  /*0600*/  IMAD.SHL.U32 R4, R3, 0x4, RZ ;  /* 0x0000000403047824 */ /* 0x000fc800078e00ff */
[----:B------:R-:W0:Y:S01]  /*0610*/  LDC R2, c[0x2][R4+0x18] ;  /* 0x0080060004027b82 */ /* 0x000e220000000800 */
[----:B-1----:R-:W-:Y:S01]  /*0620*/  VIADD R8, R8, 0x1 ;  /* 0x0000000108087836 */ /* 0x002fe20000000000 */
[----:B0-----:R-:W-:-:S04]  /*0630*/  SHF.R.S32.HI R3, RZ, 0x1f, R2 ;  /* 0x0000001fff037819 */ /* 0x001fc80000011402 */
.L_x_23:
[----:B------:R-:W-:Y:S05]  /*0640*/  BRX R2 -0x650                          (*"BRANCH_TARGETS .L_x_24,.L_x_25,.L_x_18"*) ;  /* 0xfffffff8026c7949 */ /* 0x000fea000383ffff */
.L_x_25:
        /* <DEDUP_REMOVED lines=11> */
.L_x_8:
[----:B------:R-:W-:Y:S05]  /*0700*/  BRA `(.L_x_0) ;  /* 0x0000000000d87947 */ /* 0x000fea0003800000 */
.L_x_24:
        /* <DEDUP_REMOVED lines=12> */
.L_x_9:
[----:B------:R-:W-:Y:S05]  /*07d0*/  BRA `(.L_x_0) ;  /* 0x0000000000a47947 */ /* 0x000fea0003800000 */
.L_x_7:
[----:B------:R-:W-:Y:S01]  /*07e0*/  IMAD.MOV.U32 R2, RZ, RZ, -0x6 ;  /* 0xfffffffaff027424 */ /* 0x000fe200078e00ff */
[----:B------:R-:W1:Y:S04]  /*07f0*/  LDC R8, c[0x0][0x394] ;  /* 0x0000e500ff087b82 */ /* 0x000e680000000800 */
[----:B0-----:R-:W-:-:S05]  /*0800*/  VIADDMNMX.U32 R3, R3, R2, 0x2, PT ;  /* 0x0000000203037446 */ /* 0x001fca0003800002 */
[----:B------:R-:W-:-:S04]  /*0810*/  IMAD.SHL.U32 R4, R3, 0x4, RZ ;  /* 0x0000000403047824 */ /* 0x000fc800078e00ff */
[----:B------:R-:W0:Y:S01]  /*0820*/  LDC R2, c[0x2][R4+0x24] ;  /* 0x0080090004027b82 */ /* 0x000e220000000800 */
[----:B-1----:R-:W-:Y:S01]  /*0830*/  VIADD R8, R8, 0x1 ;  /* 0x0000000108087836 */ /* 0x002fe20000000000 */
[----:B0-----:R-:W-:-:S04]  /*0840*/  SHF.R.S32.HI R3, RZ, 0x1f, R2 ;  /* 0x0000001fff037819 */ /* 0x001fc80000011402 */
.L_x_27:
[----:B------:R-:W-:Y:S05]  /*0850*/  BRX R2 -0x860                          (*"BRANCH_TARGETS .L_x_28,.L_x_29,.L_x_18"*) ;  /* 0xfffffff402e87949 */ /* 0x000fea000383ffff */
.L_x_29:
        /* <DEDUP_REMOVED lines=11> */
.L_x_10:
[----:B------:R-:W-:Y:S05]  /*0910*/  BRA `(.L_x_0) ;  /* 0x0000000000547947 */ /* 0x000fea0003800000 */
.L_x_28:
        /* <DEDUP_REMOVED lines=12> */
.L_x_11:
[----:B------:R-:W-:Y:S05]  /*09e0*/  BRA `(.L_x_0) ;  /* 0x0000000000207947 */ /* 0x000fea0003800000 */
.L_x_18:
[----:B------:R-:W-:Y:S01]  /*09f0*/  MOV R0, 0x0 ;  /* 0x0000000000007802 */ /* 0x000fe20000000f00 */
[----:B------:R-:W0:Y:S01]  /*0a00*/  LDCU.64 UR4, c[0x4][0x50] ;  /* 0x01000a00ff0477ac */ /* 0x000e220008000a00 */
[----:B------:R-:W-:Y:S02]  /*0a10*/  CS2R R6, SRZ ;  /* 0x0000000000067805 */ /* 0x000fe4000001ff00 */
[----:B------:R1:W2:Y:S01]  /*0a20*/  LDC.64 R2, c[0x4][R0] ;  /* 0x0100000000027b82 */ /* 0x0002a20000000a00 */
[----:B0-----:R-:W-:Y:S02]  /*0a30*/  IMAD.U32 R4, RZ, RZ, UR4 ;  /* 0x00000004ff047e24 */ /* 0x001fe4000f8e00ff */
[----:B-1----:R-:W-:-:S07]  /*0a40*/  IMAD.U32 R5, RZ, RZ, UR5 ;  /* 0x00000005ff057e24 */ /* 0x002fce000f8e00ff */
[----:B------:R-:W-:-:S07]  /*0a50*/  LEPC R20, `(.L_x_0) ;  /* 0x000000001014794e */ /* 0x000fce0000000000 */
[----:B--2---:R-:W-:Y:S05]  /*0a60*/  CALL.ABS.NOINC R2 ;  /* 0x0000000002007343 */ /* 0x004fea0003c00000 */
.L_x_0:
[----:B------:R-:W-:Y:S05]  /*0a70*/  WARPSYNC.ALL ;  /* 0x0000000000007948 */ /* 0x000fea0003800000 */
[----:B------:R-:W-:Y:S06]  /*0a80*/  BAR.SYNC.DEFER_BLOCKING 0x0 ;  /* 0x0000000000007b1d */ /* 0x000fec0000010000 */
[----:B------:R-:W-:Y:S05]  /*0a90*/  EXIT ;  /* 0x000000000000794d */ /* 0x000fea0003800000 */
.L_x_12:
[----:B------:R-:W-:-:S00]  /*0aa0*/  BRA `(.L_x_12) ;  /* 0xfffffffc00fc7947 */ /* 0x000fc0000383ffff */
[----:B------:R-:W-:-:S00]  /*0ab0*/  NOP ;  /* 0x0000000000007918 */ /* 0x000fc00000000000 */
        /* <DEDUP_REMOVED lines=12> */
.L_x_31:


//--------------------- .text._Z14get_next_statePiS_S_i --------------------------
	.section	.text._Z14get_next_statePiS_S_i,"ax",@progbits
	.align	128
        .global         _Z14get_next_statePiS_S_i
        .type           _Z14get_next_statePiS_S_i,@function
        .size           _Z14get_next_statePiS_S_i,(.L_x_32 - _Z14get_next_statePiS_S_i)
        .other          _Z14get_next_statePiS_S_i,@"STO_CUDA_ENTRY STV_DEFAULT"
_Z14get_next_statePiS_S_i:
.text._Z14get_next_statePiS_S_i:
[----:B------:R-:W-:Y:S01]  /*0000*/  LDC R1, c[0x0][0x37c] ;  /* 0x0000df00ff017b82 */ /* 0x000fe20000000800 */
[----:B------:R-:W0:Y:S01]  /*0010*/  S2R R11, SR_CTAID.X ;  /* 0x00000000000b7919 */ /* 0x000e220000002500 */
[----:B------:R-:W1:Y:S01]  /*0020*/  LDCU UR4, c[0x0][0x398] ;  /* 0x00007300ff0477ac */ /* 0x000e620008000800 */
[----:B------:R-:W0:Y:S01]  /*0030*/  S2R R0, SR_TID.X ;  /* 0x0000000000007919 */ /* 0x000e220000002100 */
[----:B------:R-:W0:Y:S01]  /*0040*/  LDCU UR5, c[0x0][0x360] ;  /* 0x00006c00ff0577ac */ /* 0x000e220008000800 */
[----:B-1----:R-:W-:Y:S01]  /*0050*/  UIADD3 UR4, UPT, UPT, UR4, 0x2, URZ ;  /* 0x0000000204047890 */ /* 0x002fe2000fffe0ff */
[----:B0-----:R-:W-:-:S05]  /*0060*/  IMAD R11, R11, UR5, R0 ;  /* 0x000000050b0b7c24 */ /* 0x001fca000f8e0200 */
[----:B------:R-:W-:-:S04]  /*0070*/  ISETP.GE.AND P0, PT, R11, UR4, PT ;  /* 0x000000040b007c0c */ /* 0x000fc8000bf06270 */
[----:B------:R-:W-:-:S13]  /*0080*/  ISETP.LT.OR P0, PT, R11, 0x2, P0 ;  /* 0x000000020b00780c */ /* 0x000fda0000701670 */
[----:B------:R-:W-:Y:S05]  /*0090*/  @P0 EXIT ;  /* 0x000000000000094d */ /* 0x000fea0003800000 */
[----:B------:R-:W0:Y:S01]  /*00a0*/  LDC.64 R6, c[0x0][0x380] ;  /* 0x0000e000ff067b82 */ /* 0x000e220000000a00 */
[----:B------:R-:W1:Y:S01]  /*00b0*/  LDCU.64 UR4, c[0x0][0x358] ;  /* 0x00006b00ff0477ac */ /* 0x000e620008000a00 */
[C---:B------:R-:W-:Y:S02]  /*00c0*/  IADD3 R3, PT, PT, R11.reuse, -0x2, RZ ;  /* 0xfffffffe0b037810 */ /* 0x040fe40007ffe0ff */
[----:B------:R-:W-:-:S04]  /*00d0*/  IADD3 R5, PT, PT, R11, -0x1, RZ ;  /* 0xffffffff0b057810 */ /* 0x000fc80007ffe0ff */
[----:B------:R-:W2:Y:S01]  /*00e0*/  LDC.64 R8, c[0x0][0x390] ;  /* 0x0000e400ff087b82 */ /* 0x000ea20000000a00 */
[----:B0-----:R-:W-:-:S04]  /*00f0*/  IMAD.WIDE.U32 R2, R3, 0x4, R6 ;  /* 0x0000000403027825 */ /* 0x001fc800078e0006 */
[--C-:B------:R-:W-:Y:S02]  /*0100*/  IMAD.WIDE.U32 R4, R5, 0x4, R6.reuse ;  /* 0x0000000405047825 */ /* 0x100fe400078e0006 */
[----:B-1----:R-:W3:Y:S02]  /*0110*/  LDG.E R2, desc[UR4][R2.64] ;  /* 0x0000000402027981 */ /* 0x002ee4000c1e1900 */
[----:B------:R-:W-:Y:S02]  /*0120*/  IMAD.WIDE.U32 R6, R11, 0x4, R6 ;  /* 0x000000040b067825 */ /* 0x000fe400078e0006 */
[----:B------:R-:W3:Y:S04]  /*0130*/  LDG.E R5, desc[UR4][R4.64] ;  /* 0x0000000404057981 */ /* 0x000ee8000c1e1900 */
[----:B------:R-:W4:Y:S04]  /*0140*/  LDG.E R0, desc[UR4][R6.64] ;  /* 0x0000000406007981 */ /* 0x000f28000c1e1900 */
[----:B------:R-:W5:Y:S04]  /*0150*/  LDG.E R10, desc[UR4][R6.64+0x4] ;  /* 0x00000404060a7981 */ /* 0x000f68000c1e1900 */
[----:B------:R-:W2:Y:S01]  /*0160*/  LDG.E R12, desc[UR4][R6.64+0x8] ;  /* 0x00000804060c7981 */ /* 0x000ea2000c1e1900 */
[----:B---3--:R-:W-:-:S02]  /*0170*/  LEA R13, R2, R5, 0x4 ;  /* 0x00000005020d7211 */ /* 0x008fc400078e20ff */
[----:B------:R-:W0:Y:S02]  /*0180*/  LDC.64 R2, c[0x0][0x388] ;  /* 0x0000e200ff027b82 */ /* 0x000e240000000a00 */
[----:B----4-:R-:W-:-:S04]  /*0190*/  LEA R13, R13, R0, 0x4 ;  /* 0x000000000d0d7211 */ /* 0x010fc800078e20ff */
[----:B-----5:R-:W-:-:S04]  /*01a0*/  LEA R13, R13, R10, 0x4 ;  /* 0x0000000a0d0d7211 */ /* 0x020fc800078e20ff */
[----:B--2---:R-:W-:-:S05]  /*01b0*/  LEA R13, R13, R12, 0x4 ;  /* 0x0000000c0d0d7211 */ /* 0x004fca00078e20ff */
[----:B------:R-:W-:-:S06]  /*01c0*/  IMAD.WIDE R8, R13, 0x4, R8 ;  /* 0x000000040d087825 */ /* 0x000fcc00078e0208 */
[----:B------:R-:W2:Y:S01]  /*01d0*/  LDG.E R9, desc[UR4][R8.64] ;  /* 0x0000000408097981 */ /* 0x000ea2000c1e1900 */
[----:B0-----:R-:W-:-:S05]  /*01e0*/  IMAD.WIDE.U32 R2, R11, 0x4, R2 ;  /* 0x000000040b027825 */ /* 0x001fca00078e0002 */
[----:B--2---:R-:W-:Y:S01]  /*01f0*/  STG.E desc[UR4][R2.64], R9 ;  /* 0x0000000902007986 */ /* 0x004fe2000c101904 */
[----:B------:R-:W-:Y:S05]  /*0200*/  EXIT ;  /* 0x000000000000794d */ /* 0x000fea0003800000 */
.L_x_13:
        /* <DEDUP_REMOVED lines=15> */
.L_x_32:


//--------------------- .text._Z9FSSP_initPii     --------------------------
	.section	.text._Z9FSSP_initPii,"ax",@progbits
	.align	128
        .global         _Z9FSSP_initPii
        .type           _Z9FSSP_initPii,@function
        .size           _Z9FSSP_initPii,(.L_x_33 - _Z9FSSP_initPii)
        .other          _Z9FSSP_initPii,@"STO_CUDA_ENTRY STV_DEFAULT"
_Z9FSSP_initPii:
.text._Z9FSSP_initPii:
[----:B------:R-:W-:Y:S01]  /*0000*/  LDC R1, c[0x0][0x37c] ;  /* 0x0000df00ff017b82 */ /* 0x000fe20000000800 */
[----:B------:R-:W0:Y:S01]  /*0010*/  S2R R5, SR_CTAID.X ;  /* 0x0000000000057919 */ /* 0x000e220000002500 */
[----:B------:R-:W1:Y:S01]  /*0020*/  LDCU UR6, c[0x0][0x388] ;  /* 0x00007100ff0677ac */ /* 0x000e620008000800 */
[----:B------:R-:W0:Y:S01]  /*0030*/  S2R R0, SR_TID.X ;  /* 0x0000000000007919 */ /* 0x000e220000002100 */
[----:B------:R-:W0:Y:S01]  /*0040*/  LDCU UR5, c[0x0][0x360] ;  /* 0x00006c00ff0577ac */ /* 0x000e220008000800 */
[----:B-1----:R-:W-:Y:S01]  /*0050*/  UIADD3 UR4, UPT, UPT, UR6, 0x4, URZ ;  /* 0x0000000406047890 */ /* 0x002fe2000fffe0ff */
[----:B0-----:R-:W-:-:S05]  /*0060*/  IMAD R5, R5, UR5, R0 ;  /* 0x0000000505057c24 */ /* 0x001fca000f8e0200 */
[----:B------:R-:W-:-:S13]  /*0070*/  ISETP.GE.AND P0, PT, R5, UR4, PT ;  /* 0x0000000405007c0c */ /* 0x000fda000bf06270 */
[----:B------:R-:W-:Y:S05]  /*0080*/  @P0 EXIT ;  /* 0x000000000000094d */ /* 0x000fea0003800000 */
[----:B------:R-:W-:Y:S02]  /*0090*/  UIADD3 UR5, UPT, UPT, UR6, 0x3, URZ ;  /* 0x0000000306057890 */ /* 0x000fe4000fffe0ff */
[----:B------:R-:W-:-:S04]  /*00a0*/  UIADD3 UR4, UPT, UPT, UR6, 0x2, URZ ;  /* 0x0000000206047890 */ /* 0x000fc8000fffe0ff */
[----:B------:R-:W-:-:S04]  /*00b0*/  ISETP.NE.AND P0, PT, R5, UR5, PT ;  /* 0x0000000505007c0c */ /* 0x000fc8000bf05270 */
[----:B------:R-:W-:-:S03]  /*00c0*/  ISETP.NE.AND P0, PT, R5, UR4, P0 ;  /* 0x0000000405007c0c */ /* 0x000fc60008705270 */
[----:B------:R-:W0:Y:S01]  /*00d0*/  LDCU.64 UR4, c[0x0][0x358] ;  /* 0x00006b00ff0477ac */ /* 0x000e220008000a00 */
[----:B------:R-:W-:-:S13]  /*00e0*/  ISETP.GE.U32.AND P0, PT, R5, 0x2, P0 ;  /* 0x000000020500780c */ /* 0x000fda0000706070 */
[----:B------:R-:W1:Y:S01]  /*00f0*/  @!P0 LDC.64 R2, c[0x0][0x380] ;  /* 0x0000e000ff028b82 */ /* 0x000e620000000a00 */
[----:B------:R-:W-:Y:S02]  /*0100*/  @!P0 IMAD.MOV.U32 R7, RZ, RZ, 0x8 ;  /* 0x00000008ff078424 */ /* 0x000fe400078e00ff */
[----:B-1----:R-:W-:-:S05]  /*0110*/  @!P0 IMAD.WIDE R2, R5, 0x4, R2 ;  /* 0x0000000405028825 */ /* 0x002fca00078e0202 */
[----:B0-----:R0:W-:Y:S01]  /*0120*/  @!P0 STG.E desc[UR4][R2.64], R7 ;  /* 0x0000000702008986 */ /* 0x0011e2000c101904 */
[----:B------:R-:W-:Y:S05]  /*0130*/  @!P0 EXIT ;  /* 0x000000000000894d */ /* 0x000fea0003800000 */
[----:B------:R-:W-:-:S13]  /*0140*/  ISETP.NE.AND P0, PT, R5, 0x2, PT ;  /* 0x000000020500780c */ /* 0x000fda0003f05270 */
[----:B0-----:R-:W0:Y:S01]  /*0150*/  @!P0 LDC.64 R2, c[0x0][0x380] ;  /* 0x0000e000ff028b82 */ /* 0x001e220000000a00 */
[----:B------:R-:W-:-:S05]  /*0160*/  @!P0 IMAD.MOV.U32 R7, RZ, RZ, 0x1 ;  /* 0x00000001ff078424 */ /* 0x000fca00078e00ff */
[----:B0-----:R0:W-:Y:S01]  /*0170*/  @!P0 STG.E desc[UR4][R2.64+0x8], R7 ;  /* 0x0000080702008986 */ /* 0x0011e2000c101904 */
[----:B------:R-:W-:Y:S05]  /*0180*/  @!P0 EXIT ;  /* 0x000000000000894d */ /* 0x000fea0003800000 */
[----:B0-----:R-:W0:Y:S02]  /*0190*/  LDC.64 R2, c[0x0][0x380] ;  /* 0x0000e000ff027b82 */ /* 0x001e240000000a00 */
[----:B0-----:R-:W-:-:S05]  /*01a0*/  IMAD.WIDE R2, R5, 0x4, R2 ;  /* 0x0000000405027825 */ /* 0x001fca00078e0202 */
[----:B------:R-:W-:Y:S01]  /*01b0*/  STG.E desc[UR4][R2.64], RZ ;  /* 0x000000ff02007986 */ /* 0x000fe2000c101904 */
[----:B------:R-:W-:Y:S05]  /*01c0*/  EXIT ;  /* 0x000000000000794d */ /* 0x000fea0003800000 */
.L_x_14:
        /* <DEDUP_REMOVED lines=11> */
.L_x_33:


//--------------------- .nv.global.init           --------------------------
	.section	.nv.global.init,"aw",@progbits
.nv.global.init:
	.type		$str$8,@object
	.size		$str$8,($str$4 - $str$8)
$str$8:
        /*0000*/ 	.byte	0x1b, 0x5b, 0x33, 0x37, 0x6d, 0x00
	.type		$str$4,@object
	.size		$str$4,($str$2 - $str$4)
$str$4:
        /*0006*/ 	.byte	0x1b, 0x5b, 0x33, 0x33, 0x6d, 0x00
	.type		$str$2,@object
	.size		$str$2,($str$6 - $str$2)
$str$2:
        /*000c*/ 	.byte	0x1b, 0x5b, 0x33, 0x32, 0x6d, 0x00
	.type		$str$6,@object
	.size		$str$6,($str$3 - $str$6)
$str$6:
        /*0012*/ 	.byte	0x1b, 0x5b, 0x33, 0x34, 0x6d, 0x00
	.type		$str$3,@object
	.size		$str$3,($str$7 - $str$3)
$str$3:
        /*0018*/ 	.byte	0x1b, 0x5b, 0x33, 0x31, 0x6d, 0x00
	.type		$str$7,@object
	.size		$str$7,($str$1 - $str$7)
$str$7:
        /*001e*/ 	.byte	0x1b, 0x5b, 0x33, 0x36, 0x6d, 0x00
	.type		$str$1,@object
	.size		$str$1,($str$5 - $str$1)
$str$1:
        /*0024*/ 	.byte	0x1b, 0x5b, 0x39, 0x30, 0x6d, 0x00
	.type		$str$5,@object
	.size		$str$5,($str - $str$5)
$str$5:
        /*002a*/ 	.byte	0x1b, 0x5b, 0x33, 0x35, 0x6d, 0x00
	.type		$str,@object
	.size		$str,(.L_0 - $str)
$str:
        /*0030*/ 	.byte	0x1b, 0x5b, 0x25, 0x64, 0x3b, 0x25, 0x64, 0x48, 0x25, 0x73, 0xe2, 0x98, 0x92, 0x00
.L_0:


//--------------------- .nv.shared.reserved.0     --------------------------
	.section	.nv.shared.reserved.0,"aw",@nobits
	.weak		__nv_reservedSMEM_offset_0_alias
	.size		__nv_reservedSMEM_offset_0_alias, 0, 64
	.other		__nv_reservedSMEM_offset_0_alias,@"STO_CUDA_RESERVED_SHARED STV_DEFAULT"
__nv_reservedSMEM_offset_0_alias:
	.zero		0
	.zero		64


//--------------------- .nv.global                --------------------------
	.section	.nv.global,"aw",@nobits
.nv.global:
	.type		$str$9,@object
	.size		$str$9,(.L_9 - $str$9)
$str$9:
	.zero		1
.L_9:


//--------------------- .nv.constant0._Z15print_the_statePiS_ii --------------------------
	.section	.nv.constant0._Z15print_the_statePiS_ii,"a",@progbits
	.sectionflags	@""
	.align	4
.nv.constant0._Z15print_the_statePiS_ii:
	.zero		920


//--------------------- .nv.constant0._Z14get_next_statePiS_S_i --------------------------
	.section	.nv.constant0._Z14get_next_statePiS_S_i,"a",@progbits
	.sectionflags	@""
	.align	4
.nv.constant0._Z14get_next_statePiS_S_i:
	.zero		924


//--------------------- .nv.constant0._Z9FSSP_initPii --------------------------
	.section	.nv.constant0._Z9FSSP_initPii,"a",@progbits
	.sectionflags	@""
	.align	4
.nv.constant0._Z9FSSP_initPii:
	.zero		908


//--------------------- SYMBOLS --------------------------

	.type		.nv.reservedSmem.offset0,@object
	.size		.nv.reservedSmem.offset0,0x4
	.type		vprintf,@function
